	.target	sm_103a

	.elftype	@"ET_EXEC"


//--------------------- .note.nv.tkinfo           --------------------------
	.section	.note.nv.tkinfo,"",@"SHT_NOTE"
	.sectionflags	@"SHF_NOTE_NV_TKINFO"
	.tkinfo
        /*0018*/ 	.word	0x00000002
        /*0030*/ 	.string	""
        /*0030*/ 	.string	"ptxas"
        /*0030*/ 	.string	"Cuda compilation tools, release 13.0, V13.0.88"
        /*0030*/ 	.string	"Build cuda_13.0.r13.0/compiler.36424714_0"
        /*0030*/ 	.string	"-arch sm_103a -m 64 "



//--------------------- .note.nv.cuinfo           --------------------------
	.section	.note.nv.cuinfo,"",@"SHT_NOTE"
	.sectionflags	@"SHF_NOTE_NV_CUINFO"
        /*0018*/ 	.short	0x0002
        /*001a*/ 	.short	0x0067
        /*001c*/ 	.short	0x0082
	.zero		2


//--------------------- .nv.info                  --------------------------
	.section	.nv.info,"",@"SHT_CUDA_INFO"
	.align	4


	//----- nvinfo : EIATTR_REGCOUNT
	.align		4
        /*0000*/ 	.byte	0x04, 0x2f
        /*0002*/ 	.short	(.L_1 - .L_0)
	.align		4
.L_0:
        /*0004*/ 	.word	index@(_ZN17fastertransformer16matrix_transposeIfEEvPT_PKS1_ii)
        /*0008*/ 	.word	0x0000000e


	//----- nvinfo : EIATTR_FRAME_SIZE
	.align		4
.L_1:
        /*000c*/ 	.byte	0x04, 0x11
        /*000e*/ 	.short	(.L_3 - .L_2)
	.align		4
.L_2:
        /*0010*/ 	.word	index@(_ZN17fastertransformer16matrix_transposeIfEEvPT_PKS1_ii)
        /*0014*/ 	.word	0x00000000


	//----- nvinfo : EIATTR_REGCOUNT
	.align		4
.L_3:
        /*0018*/ 	.byte	0x04, 0x2f
        /*001a*/ 	.short	(.L_5 - .L_4)
	.align		4
.L_4:
        /*001c*/ 	.word	index@(_ZN17fastertransformer16matrix_transposeI6__halfEEvPT_PKS2_ii)
        /*0020*/ 	.word	0x0000000e


	//----- nvinfo : EIATTR_FRAME_SIZE
	.align		4
.L_5:
        /*0024*/ 	.byte	0x04, 0x11
        /*0026*/ 	.short	(.L_7 - .L_6)
	.align		4
.L_6:
        /*0028*/ 	.word	index@(_ZN17fastertransformer16matrix_transposeI6__halfEEvPT_PKS2_ii)
        /*002c*/ 	.word	0x00000000


	//----- nvinfo : EIATTR_MIN_STACK_SIZE
	.align		4
.L_7:
        /*0030*/ 	.byte	0x04, 0x12
        /*0032*/ 	.short	(.L_9 - .L_8)
	.align		4
.L_8:
        /*0034*/ 	.word	index@(_ZN17fastertransformer16matrix_transposeI6__halfEEvPT_PKS2_ii)
        /*0038*/ 	.word	0x00000000


	//----- nvinfo : EIATTR_MIN_STACK_SIZE
	.align		4
.L_9:
        /*003c*/ 	.byte	0x04, 0x12
        /*003e*/ 	.short	(.L_11 - .L_10)
	.align		4
.L_10:
        /*0040*/ 	.word	index@(_ZN17fastertransformer16matrix_transposeIfEEvPT_PKS1_ii)
        /*0044*/ 	.word	0x00000000
.L_11:


//--------------------- .nv.compat                --------------------------
	.section	.nv.compat,"",@"SHT_CUDA_COMPAT_INFO"
	.align	4
        /*0000*/ 	.byte	0x02, 0x09, 0x01, 0x00, 0x02, 0x02, 0x01, 0x00, 0x02, 0x05, 0x05, 0x00, 0x03, 0x07, 0x01, 0x01
        /*0010*/ 	.byte	0x02, 0x03, 0x00, 0x00, 0x02, 0x06, 0x01, 0x00, 0x04, 0x0b, 0x08, 0x00, 0x00, 0x00, 0x00, 0x00
        /*0020*/ 	.byte	0x00, 0x00, 0x00, 0x00


//--------------------- .nv.info._ZN17fastertransformer16matrix_transposeI6__halfEEvPT_PKS2_ii --------------------------
	.section	.nv.info._ZN17fastertransformer16matrix_transposeI6__halfEEvPT_PKS2_ii,"",@"SHT_CUDA_INFO"
	.sectionflags	@""
	.align	4


	//----- nvinfo : EIATTR_CUDA_API_VERSION
	.align		4
        /*0000*/ 	.byte	0x04, 0x37
        /*0002*/ 	.short	(.L_13 - .L_12)
.L_12:
        /*0004*/ 	.word	0x00000082


	//----- nvinfo : EIATTR_KPARAM_INFO
	.align		4
.L_13:
        /*0008*/ 	.byte	0x04, 0x17
        /*000a*/ 	.short	(.L_15 - .L_14)
.L_14:
        /*000c*/ 	.word	0x00000000
        /*0010*/ 	.short	0x0003
        /*0012*/ 	.short	0x0014
        /*0014*/ 	.byte	0x00, 0xf0, 0x11, 0x00


	//----- nvinfo : EIATTR_KPARAM_INFO
	.align		4
.L_15:
        /*0018*/ 	.byte	0x04, 0x17
        /*001a*/ 	.short	(.L_17 - .L_16)
.L_16:
        /*001c*/ 	.word	0x00000000
        /*0020*/ 	.short	0x0002
        /*0022*/ 	.short	0x0010
        /*0024*/ 	.byte	0x00, 0xf0, 0x11, 0x00


	//----- nvinfo : EIATTR_KPARAM_INFO
	.align		4
.L_17:
        /*0028*/ 	.byte	0x04, 0x17
        /*002a*/ 	.short	(.L_19 - .L_18)
.L_18:
        /*002c*/ 	.word	0x00000000
        /*0030*/ 	.short	0x0001
        /*0032*/ 	.short	0x0008
        /*0034*/ 	.byte	0x00, 0xf5, 0x21, 0x00


	//----- nvinfo : EIATTR_KPARAM_INFO
	.align		4
.L_19:
        /*0038*/ 	.byte	0x04, 0x17
        /*003a*/ 	.short	(.L_21 - .L_20)
.L_20:
        /*003c*/ 	.word	0x00000000
        /*0040*/ 	.short	0x0000
        /*0042*/ 	.short	0x0000
        /*0044*/ 	.byte	0x00, 0xf5, 0x21, 0x00


	//----- nvinfo : EIATTR_SPARSE_MMA_MASK
	.align		4
.L_21:
        /*0048*/ 	.byte	0x03, 0x50
        /*004a*/ 	.short	0x0000


	//----- nvinfo : EIATTR_MAXREG_COUNT
	.align		4
        /*004c*/ 	.byte	0x03, 0x1b
        /*004e*/ 	.short	0x00ff


	//----- nvinfo : EIATTR_NUM_BARRIERS
	.align		4
        /*0050*/ 	.byte	0x02, 0x4c
        /*0052*/ 	.byte	0x01
	.zero		1


	//----- nvinfo : EIATTR_MERCURY_ISA_VERSION
	.align		4
        /*0054*/ 	.byte	0x03, 0x5f
        /*0056*/ 	.short	0x0101


	//----- nvinfo : EIATTR_VRC_CTA_INIT_COUNT
	.align		4
        /*0058*/ 	.byte	0x02, 0x4a
	.zero		1
	.zero		1


	//----- nvinfo : EIATTR_EXIT_INSTR_OFFSETS
	.align		4
        /*005c*/ 	.byte	0x04, 0x1c
        /*005e*/ 	.short	(.L_23 - .L_22)


	//   ....[0]....
.L_22:
        /*0060*/ 	.word	0x000001a0


	//   ....[1]....
        /*0064*/ 	.word	0x00000250


	//----- nvinfo : EIATTR_CBANK_PARAM_SIZE
	.align		4
.L_23:
        /*0068*/ 	.byte	0x03, 0x19
        /*006a*/ 	.short	0x0018


	//----- nvinfo : EIATTR_PARAM_CBANK
	.align		4
        /*006c*/ 	.byte	0x04, 0x0a
        /*006e*/ 	.short	(.L_25 - .L_24)
	.align		4
.L_24:
        /*0070*/ 	.word	index@(.nv.constant0._ZN17fastertransformer16matrix_transposeI6__halfEEvPT_PKS2_ii)
        /*0074*/ 	.short	0x0380
        /*0076*/ 	.short	0x0018


	//----- nvinfo : EIATTR_SW_WAR
	.align		4
.L_25:
        /*0078*/ 	.byte	0x04, 0x36
        /*007a*/ 	.short	(.L_27 - .L_26)
.L_26:
        /*007c*/ 	.word	0x00000008
.L_27:


//--------------------- .nv.info._ZN17fastertransformer16matrix_transposeIfEEvPT_PKS1_ii --------------------------
	.section	.nv.info._ZN17fastertransformer16matrix_transposeIfEEvPT_PKS1_ii,"",@"SHT_CUDA_INFO"
	.sectionflags	@""
	.align	4


	//----- nvinfo : EIATTR_CUDA_API_VERSION
	.align		4
        /*0000*/ 	.byte	0x04, 0x37
        /*0002*/ 	.short	(.L_29 - .L_28)
.L_28:
        /*0004*/ 	.word	0x00000082


	//----- nvinfo : EIATTR_KPARAM_INFO
	.align		4
.L_29:
        /*0008*/ 	.byte	0x04, 0x17
        /*000a*/ 	.short	(.L_31 - .L_30)
.L_30:
        /*000c*/ 	.word	0x00000000
        /*0010*/ 	.short	0x0003
        /*0012*/ 	.short	0x0014
        /*0014*/ 	.byte	0x00, 0xf0, 0x11, 0x00


	//----- nvinfo : EIATTR_KPARAM_INFO
	.align		4
.L_31:
        /*0018*/ 	.byte	0x04, 0x17
        /*001a*/ 	.short	(.L_33 - .L_32)
.L_32:
        /*001c*/ 	.word	0x00000000
        /*0020*/ 	.short	0x0002
        /*0022*/ 	.short	0x0010
        /*0024*/ 	.byte	0x00, 0xf0, 0x11, 0x00


	//----- nvinfo : EIATTR_KPARAM_INFO
	.align		4
.L_33:
        /*0028*/ 	.byte	0x04, 0x17
        /*002a*/ 	.short	(.L_35 - .L_34)
.L_34:
        /*002c*/ 	.word	0x00000000
        /*0030*/ 	.short	0x0001
        /*0032*/ 	.short	0x0008
        /*0034*/ 	.byte	0x00, 0xf5, 0x21, 0x00


	//----- nvinfo : EIATTR_KPARAM_INFO
	.align		4
.L_35:
        /*0038*/ 	.byte	0x04, 0x17
        /*003a*/ 	.short	(.L_37 - .L_36)
.L_36:
        /*003c*/ 	.word	0x00000000
        /*0040*/ 	.short	0x0000
        /*0042*/ 	.short	0x0000
        /*0044*/ 	.byte	0x00, 0xf5, 0x21, 0x00


	//----- nvinfo : EIATTR_SPARSE_MMA_MASK
	.align		4
.L_37:
        /*0048*/ 	.byte	0x03, 0x50
        /*004a*/ 	.short	0x0000


	//----- nvinfo : EIATTR_MAXREG_COUNT
	.align		4
        /*004c*/ 	.byte	0x03, 0x1b
        /*004e*/ 	.short	0x00ff


	//----- nvinfo : EIATTR_NUM_BARRIERS
	.align		4
        /*0050*/ 	.byte	0x02, 0x4c
        /*0052*/ 	.byte	0x01
	.zero		1


	//----- nvinfo : EIATTR_MERCURY_ISA_VERSION
	.align		4
        /*0054*/ 	.byte	0x03, 0x5f
        /*0056*/ 	.short	0x0101


	//----- nvinfo : EIATTR_VRC_CTA_INIT_COUNT
	.align		4
        /*0058*/ 	.byte	0x02, 0x4a
	.zero		1
	.zero		1


	//----- nvinfo : EIATTR_EXIT_INSTR_OFFSETS
	.align		4
        /*005c*/ 	.byte	0x04, 0x1c
        /*005e*/ 	.short	(.L_39 - .L_38)


	//   ....[0]....
.L_38:
        /*0060*/ 	.word	0x000001a0


	//   ....[1]....
        /*0064*/ 	.word	0x00000250


	//----- nvinfo : EIATTR_CBANK_PARAM_SIZE
	.align		4
.L_39:
        /*0068*/ 	.byte	0x03, 0x19
        /*006a*/ 	.short	0x0018


	//----- nvinfo : EIATTR_PARAM_CBANK
	.align		4
        /*006c*/ 	.byte	0x04, 0x0a
        /*006e*/ 	.short	(.L_41 - .L_40)
	.align		4
.L_40:
        /*0070*/ 	.word	index@(.nv.constant0._ZN17fastertransformer16matrix_transposeIfEEvPT_PKS1_ii)
        /*0074*/ 	.short	0x0380
        /*0076*/ 	.short	0x0018


	//----- nvinfo : EIATTR_SW_WAR
	.align		4
.L_41:
        /*0078*/ 	.byte	0x04, 0x36
        /*007a*/ 	.short	(.L_43 - .L_42)
.L_42:
        /*007c*/ 	.word	0x00000008
.L_43:


//--------------------- .nv.callgraph             --------------------------
	.section	.nv.callgraph,"",@"SHT_CUDA_CALLGRAPH"
	.align	4
	.sectionentsize	8
	.align		4
        /*0000*/ 	.word	0x00000000
	.align		4
        /*0004*/ 	.word	0xffffffff
	.align		4
        /*0008*/ 	.word	0x00000000
	.align		4
        /*000c*/ 	.word	0xfffffffe
	.align		4
        /*0010*/ 	.word	0x00000000
	.align		4
        /*0014*/ 	.word	0xfffffffd
	.align		4
        /*0018*/ 	.word	0x00000000
	.align		4
        /*001c*/ 	.word	0xfffffffc


//--------------------- .text._ZN17fastertransformer16matrix_transposeI6__halfEEvPT_PKS2_ii --------------------------
	.section	.text._ZN17fastertransformer16matrix_transposeI6__halfEEvPT_PKS2_ii,"ax",@progbits
	.align	128
        .global         _ZN17fastertransformer16matrix_transposeI6__halfEEvPT_PKS2_ii
        .type           _ZN17fastertransformer16matrix_transposeI6__halfEEvPT_PKS2_ii,@function
        .size           _ZN17fastertransformer16matrix_transposeI6__halfEEvPT_PKS2_ii,(.L_x_2 - _ZN17fastertransformer16matrix_transposeI6__halfEEvPT_PKS2_ii)
        .other          _ZN17fastertransformer16matrix_transposeI6__halfEEvPT_PKS2_ii,@"STO_CUDA_ENTRY STV_DEFAULT"
_ZN17fastertransformer16matrix_transposeI6__halfEEvPT_PKS2_ii:
.text._ZN17fastertransformer16matrix_transposeI6__halfEEvPT_PKS2_ii:
[----:B------:R-:W-:Y:S01]  /*0000*/  LDC R1, c[0x0][0x37c] ;  /* 0x0000df00ff017b82 */ /* 0x000fe20000000800 */
[----:B------:R-:W0:Y:S01]  /*0010*/  S2R R11, SR_TID.Y ;  /* 0x00000000000b7919 */ /* 0x000e220000002200 */
[----:B------:R-:W1:Y:S01]  /*0020*/  LDCU.64 UR6, c[0x0][0x390] ;  /* 0x00007200ff0677ac */ /* 0x000e620008000a00 */
[----:B------:R-:W0:Y:S01]  /*0030*/  S2R R6, SR_CTAID.Y ;  /* 0x0000000000067919 */ /* 0x000e220000002600 */
[----:B------:R-:W2:Y:S01]  /*0040*/  LDCU.64 UR4, c[0x0][0x358] ;  /* 0x00006b00ff0477ac */ /* 0x000ea20008000a00 */
[----:B------:R-:W3:Y:S01]  /*0050*/  S2R R9, SR_TID.X ;  /* 0x0000000000097919 */ /* 0x000ee20000002100 */
[----:B------:R-:W3:Y:S01]  /*0060*/  S2R R4, SR_CTAID.X ;  /* 0x0000000000047919 */ /* 0x000ee20000002500 */
[----:B0-----:R-:W-:-:S05]  /*0070*/  IMAD R5, R6, 0x20, R11 ;  /* 0x0000002006057824 */ /* 0x001fca00078e020b */
[----:B-1----:R-:W-:Y:S01]  /*0080*/  ISETP.GE.AND P0, PT, R5, UR6, PT ;  /* 0x0000000605007c0c */ /* 0x002fe2000bf06270 */
[----:B---3--:R-:W-:-:S05]  /*0090*/  IMAD R0, R4, 0x20, R9 ;  /* 0x0000002004007824 */ /* 0x008fca00078e0209 */
[----:B------:R-:W-:-:S13]  /*00a0*/  ISETP.GE.OR P0, PT, R0, UR7, P0 ;  /* 0x0000000700007c0c */ /* 0x000fda0008706670 */
[----:B------:R-:W0:Y:S01]  /*00b0*/  @!P0 LDC.64 R2, c[0x0][0x388] ;  /* 0x0000e200ff028b82 */ /* 0x000e220000000a00 */
[----:B------:R-:W-:-:S04]  /*00c0*/  @!P0 IMAD R5, R5, UR7, R0 ;  /* 0x0000000705058c24 */ /* 0x000fc8000f8e0200 */
[----:B0-----:R-:W-:-:S06]  /*00d0*/  @!P0 IMAD.WIDE R2, R5, 0x2, R2 ;  /* 0x0000000205028825 */ /* 0x001fcc00078e0202 */
[----:B--2---:R-:W2:Y:S01]  /*00e0*/  @!P0 LDG.E.U16 R3, desc[UR4][R2.64] ;  /* 0x0000000402038981 */ /* 0x004ea2000c1e1500 */
[----:B------:R-:W-:Y:S01]  /*00f0*/  @!P0 MOV R0, 0x400 ;  /* 0x0000040000008802 */ /* 0x000fe20000000f00 */
[----:B------:R-:W-:Y:S01]  /*0100*/  IMAD R4, R4, 0x20, R11 ;  /* 0x0000002004047824 */ /* 0x000fe200078e020b */
[----:B------:R-:W-:Y:S01]  /*0110*/  LEA R5, R6, R9, 0x5 ;  /* 0x0000000906057211 */ /* 0x000fe200078e28ff */
[----:B------:R-:W0:Y:S03]  /*0120*/  @!P0 S2R R7, SR_CgaCtaId ;  /* 0x0000000000078919 */ /* 0x000e260000008800 */
[----:B------:R-:W-:-:S04]  /*0130*/  ISETP.GE.AND P1, PT, R5, UR6, PT ;  /* 0x0000000605007c0c */ /* 0x000fc8000bf26270 */
[----:B------:R-:W-:Y:S02]  /*0140*/  ISETP.GE.OR P1, PT, R4, UR7, P1 ;  /* 0x0000000704007c0c */ /* 0x000fe40008f26670 */
[----:B0-----:R-:W-:-:S05]  /*0150*/  @!P0 LEA R0, R7, R0, 0x18 ;  /* 0x0000000007008211 */ /* 0x001fca00078ec0ff */
[----:B------:R-:W-:-:S05]  /*0160*/  @!P0 IMAD R0, R9, 0x42, R0 ;  /* 0x0000004209008824 */ /* 0x000fca00078e0200 */
[----:B------:R-:W-:-:S05]  /*0170*/  @!P0 LEA R0, R11, R0, 0x1 ;  /* 0x000000000b008211 */ /* 0x000fca00078e08ff */
[----:B--2---:R0:W-:Y:S01]  /*0180*/  @!P0 STS.U16 [R0], R3 ;  /* 0x0000000300008388 */ /* 0x0041e20000000400 */
[----:B------:R-:W-:Y:S06]  /*0190*/  BAR.SYNC.DEFER_BLOCKING 0x0 ;  /* 0x0000000000007b1d */ /* 0x000fec0000010000 */
[----:B------:R-:W-:Y:S05]  /*01a0*/  @P1 EXIT ;  /* 0x000000000000194d */ /* 0x000fea0003800000 */
[----:B0-----:R-:W0:Y:S01]  /*01b0*/  S2R R3, SR_CgaCtaId ;  /* 0x0000000000037919 */ /* 0x001e220000008800 */
[----:B------:R-:W-:Y:S01]  /*01c0*/  MOV R0, 0x400 ;  /* 0x0000040000007802 */ /* 0x000fe20000000f00 */
[----:B------:R-:W-:-:S03]  /*01d0*/  IMAD R5, R4, UR6, R5 ;  /* 0x0000000604057c24 */ /* 0x000fc6000f8e0205 */
[----:B0-----:R-:W-:Y:S02]  /*01e0*/  LEA R0, R3, R0, 0x18 ;  /* 0x0000000003007211 */ /* 0x001fe400078ec0ff */
[----:B------:R-:W0:Y:S03]  /*01f0*/  LDC.64 R2, c[0x0][0x380] ;  /* 0x0000e000ff027b82 */ /* 0x000e260000000a00 */
[----:B------:R-:W-:-:S04]  /*0200*/  IMAD R0, R11, 0x42, R0 ;  /* 0x000000420b007824 */ /* 0x000fc800078e0200 */
[----:B------:R-:W-:-:S05]  /*0210*/  IMAD R0, R9, 0x2, R0 ;  /* 0x0000000209007824 */ /* 0x000fca00078e0200 */
[----:B------:R-:W1:Y:S01]  /*0220*/  LDS.U16 R7, [R0] ;  /* 0x0000000000077984 */ /* 0x000e620000000400 */
[----:B0-----:R-:W-:-:S05]  /*0230*/  IMAD.WIDE R2, R5, 0x2, R2 ;  /* 0x0000000205027825 */ /* 0x001fca00078e0202 */
[----:B-1----:R-:W-:Y:S01]  /*0240*/  STG.E.U16 desc[UR4][R2.64], R7 ;  /* 0x0000000702007986 */ /* 0x002fe2000c101504 */
[----:B------:R-:W-:Y:S05]  /*0250*/  EXIT ;  /* 0x000000000000794d */ /* 0x000fea0003800000 */
.L_x_0:
[----:B------:R-:W-:-:S00]  /*0260*/  BRA `(.L_x_0) ;  /* 0xfffffffc00fc7947 */ /* 0x000fc0000383ffff */
[----:B------:R-:W-:-:S00]  /*0270*/  NOP ;  /* 0x0000000000007918 */ /* 0x000fc00000000000 */
        /* <DEDUP_REMOVED lines=8> */
.L_x_2:


//--------------------- .text._ZN17fastertransformer16matrix_transposeIfEEvPT_PKS1_ii --------------------------
	.section	.text._ZN17fastertransformer16matrix_transposeIfEEvPT_PKS1_ii,"ax",@progbits
	.align	128
        .global         _ZN17fastertransformer16matrix_transposeIfEEvPT_PKS1_ii
        .type           _ZN17fastertransformer16matrix_transposeIfEEvPT_PKS1_ii,@function
        .size           _ZN17fastertransformer16matrix_transposeIfEEvPT_PKS1_ii,(.L_x_3 - _ZN17fastertransformer16matrix_transposeIfEEvPT_PKS1_ii)
        .other          _ZN17fastertransformer16matrix_transposeIfEEvPT_PKS1_ii,@"STO_CUDA_ENTRY STV_DEFAULT"
_ZN17fastertransformer16matrix_transposeIfEEvPT_PKS1_ii:
.text._ZN17fastertransformer16matrix_transposeIfEEvPT_PKS1_ii:
        /* <DEDUP_REMOVED lines=14> */
[----:B--2---:R-:W2:Y:S01]  /*00e0*/  @!P0 LDG.E R2, desc[UR4][R2.64] ;  /* 0x0000000402028981 */ /* 0x004ea2000c1e1900 */
        /* <DEDUP_REMOVED lines=9> */
[----:B--2---:R0:W-:Y:S01]  /*0180*/  @!P0 STS [R5], R2 ;  /* 0x0000000205008388 */ /* 0x0041e20000000800 */
[----:B------:R-:W-:Y:S06]  /*0190*/  BAR.SYNC.DEFER_BLOCKING 0x0 ;  /* 0x0000000000007b1d */ /* 0x000fec0000010000 */
[----:B------:R-:W-:Y:S05]  /*01a0*/  @P1 EXIT ;  /* 0x000000000000194d */ /* 0x000fea0003800000 */
[----:B------:R-:W1:Y:S01]  /*01b0*/  S2R R3, SR_CgaCtaId ;  /* 0x0000000000037919 */ /* 0x000e620000008800 */
[----:B------:R-:W-:Y:S01]  /*01c0*/  MOV R0, 0x400 ;  /* 0x0000040000007802 */ /* 0x000fe20000000f00 */
[----:B------:R-:W-:-:S03]  /*01d0*/  IMAD R7, R4, UR6, R7 ;  /* 0x0000000604077c24 */ /* 0x000fc6000f8e0207 */
[----:B-1----:R-:W-:Y:S02]  /*01e0*/  LEA R0, R3, R0, 0x18 ;  /* 0x0000000003007211 */ /* 0x002fe400078ec0ff */
[----:B0-----:R-:W0:Y:S03]  /*01f0*/  LDC.64 R2, c[0x0][0x380] ;  /* 0x0000e000ff027b82 */ /* 0x001e260000000a00 */
[----:B------:R-:W-:-:S04]  /*0200*/  IMAD R0, R11, 0x84, R0 ;  /* 0x000000840b007824 */ /* 0x000fc800078e0200 */
[----:B------:R-:W-:-:S05]  /*0210*/  IMAD R0, R9, 0x4, R0 ;  /* 0x0000000409007824 */ /* 0x000fca00078e0200 */
[----:B------:R-:W1:Y:S01]  /*0220*/  LDS R5, [R0] ;  /* 0x0000000000057984 */ /* 0x000e620000000800 */
[----:B0-----:R-:W-:-:S05]  /*0230*/  IMAD.WIDE R2, R7, 0x4, R2 ;  /* 0x0000000407027825 */ /* 0x001fca00078e0202 */
[----:B-1----:R-:W-:Y:S01]  /*0240*/  STG.E desc[UR4][R2.64], R5 ;  /* 0x0000000502007986 */ /* 0x002fe2000c101904 */
[----:B------:R-:W-:Y:S05]  /*0250*/  EXIT ;  /* 0x000000000000794d */ /* 0x000fea0003800000 */
.L_x_1:
        /* <DEDUP_REMOVED lines=10> */
.L_x_3:


//--------------------- .nv.shared._ZN17fastertransformer16matrix_transposeI6__halfEEvPT_PKS2_ii --------------------------
	.section	.nv.shared._ZN17fastertransformer16matrix_transposeI6__halfEEvPT_PKS2_ii,"aw",@nobits
	.sectionflags	@""
	.align	2
.nv.shared._ZN17fastertransformer16matrix_transposeI6__halfEEvPT_PKS2_ii:
	.zero		3136


//--------------------- .nv.shared.reserved.0     --------------------------
	.section	.nv.shared.reserved.0,"aw",@nobits
	.weak		__nv_reservedSMEM_offset_0_alias
	.size		__nv_reservedSMEM_offset_0_alias, 0, 64
	.other		__nv_reservedSMEM_offset_0_alias,@"STO_CUDA_RESERVED_SHARED STV_DEFAULT"
__nv_reservedSMEM_offset_0_alias:
	.zero		0
	.zero		64


//--------------------- .nv.shared._ZN17fastertransformer16matrix_transposeIfEEvPT_PKS1_ii --------------------------
	.section	.nv.shared._ZN17fastertransformer16matrix_transposeIfEEvPT_PKS1_ii,"aw",@nobits
	.sectionflags	@""
	.align	4
.nv.shared._ZN17fastertransformer16matrix_transposeIfEEvPT_PKS1_ii:
	.zero		5248


//--------------------- .nv.constant0._ZN17fastertransformer16matrix_transposeI6__halfEEvPT_PKS2_ii --------------------------
	.section	.nv.constant0._ZN17fastertransformer16matrix_transposeI6__halfEEvPT_PKS2_ii,"a",@progbits
	.sectionflags	@""
	.align	4
.nv.constant0._ZN17fastertransformer16matrix_transposeI6__halfEEvPT_PKS2_ii:
	.zero		920


//--------------------- .nv.constant0._ZN17fastertransformer16matrix_transposeIfEEvPT_PKS1_ii --------------------------
	.section	.nv.constant0._ZN17fastertransformer16matrix_transposeIfEEvPT_PKS1_ii,"a",@progbits
	.sectionflags	@""
	.align	4
.nv.constant0._ZN17fastertransformer16matrix_transposeIfEEvPT_PKS1_ii:
	.zero		920


//--------------------- SYMBOLS --------------------------

	.type		.nv.reservedSmem.offset0,@object
	.size		.nv.reservedSmem.offset0,0x4
	.type		.nv.reservedSmem.cap,@object
	.size		.nv.reservedSmem.cap,0x4
